//
// Generated by NVIDIA NVVM Compiler
//
// Compiler Build ID: CL-36424714
// Cuda compilation tools, release 13.0, V13.0.88
// Based on NVVM 20.0.0
//

.version 9.0
.target sm_100
.address_size 64

	// .globl	_Z17vector_add_kernelPKfS0_Pfi

.visible .entry _Z17vector_add_kernelPKfS0_Pfi(
	.param .u64 .ptr .align 1 _Z17vector_add_kernelPKfS0_Pfi_param_0,
	.param .u64 .ptr .align 1 _Z17vector_add_kernelPKfS0_Pfi_param_1,
	.param .u64 .ptr .align 1 _Z17vector_add_kernelPKfS0_Pfi_param_2,
	.param .u32 _Z17vector_add_kernelPKfS0_Pfi_param_3
)
{
	.reg .pred 	%p<2>;
	.reg .b32 	%r<6>;
	.reg .b32 	%f<4>;
	.reg .b64 	%rd<11>;

	ld.param.u64 	%rd1, [_Z17vector_add_kernelPKfS0_Pfi_param_0];
	ld.param.u64 	%rd2, [_Z17vector_add_kernelPKfS0_Pfi_param_1];
	ld.param.u64 	%rd3, [_Z17vector_add_kernelPKfS0_Pfi_param_2];
	ld.param.u32 	%r2, [_Z17vector_add_kernelPKfS0_Pfi_param_3];
	mov.u32 	%r3, %ntid.x;
	mov.u32 	%r4, %ctaid.x;
	mov.u32 	%r5, %tid.x;
	mad.lo.s32 	%r1, %r3, %r4, %r5;
	setp.ge.s32 	%p1, %r1, %r2;
	@%p1 bra 	$L__BB0_2;
	cvta.to.global.u64 	%rd4, %rd1;
	cvta.to.global.u64 	%rd5, %rd2;
	cvta.to.global.u64 	%rd6, %rd3;
	mul.wide.s32 	%rd7, %r1, 4;
	add.s64 	%rd8, %rd4, %rd7;
	ld.global.f32 	%f1, [%rd8];
	add.s64 	%rd9, %rd5, %rd7;
	ld.global.f32 	%f2, [%rd9];
	add.f32 	%f3, %f1, %f2;
	add.s64 	%rd10, %rd6, %rd7;
	st.global.f32 	[%rd10], %f3;
$L__BB0_2:
	ret;

}


// ===== COMPILED SASS (sm_100) =====

	.target	sm_100

	.elftype	@"ET_EXEC"


//--------------------- .note.nv.tkinfo           --------------------------
	.section	.note.nv.tkinfo,"",@"SHT_NOTE"
	.sectionflags	@"SHF_NOTE_NV_TKINFO"
	.tkinfo
        /*0018*/ 	.word	0x00000002
        /*0030*/ 	.string	""
        /*0030*/ 	.string	"ptxas"
        /*0030*/ 	.string	"Cuda compilation tools, release 13.0, V13.0.88"
        /*0030*/ 	.string	"Build cuda_13.0.r13.0/compiler.36424714_0"
        /*0030*/ 	.string	"-arch sm_100 -m 64 "



//--------------------- .note.nv.cuinfo           --------------------------
	.section	.note.nv.cuinfo,"",@"SHT_NOTE"
	.sectionflags	@"SHF_NOTE_NV_CUINFO"
        /*0018*/ 	.short	0x0002
        /*001a*/ 	.short	0x0064
        /*001c*/ 	.short	0x0082
	.zero		2


//--------------------- .nv.info                  --------------------------
	.section	.nv.info,"",@"SHT_CUDA_INFO"
	.align	4


	//----- nvinfo : EIATTR_REGCOUNT
	.align		4
        /*0000*/ 	.byte	0x04, 0x2f
        /*0002*/ 	.short	(.L_1 - .L_0)
	.align		4
.L_0:
        /*0004*/ 	.word	index@(_Z17vector_add_kernelPKfS0_Pfi)
        /*0008*/ 	.word	0x0000000c


	//----- nvinfo : EIATTR_FRAME_SIZE
	.align		4
.L_1:
        /*000c*/ 	.byte	0x04, 0x11
        /*000e*/ 	.short	(.L_3 - .L_2)
	.align		4
.L_2:
        /*0010*/ 	.word	index@(_Z17vector_add_kernelPKfS0_Pfi)
        /*0014*/ 	.word	0x00000000


	//----- nvinfo : EIATTR_MIN_STACK_SIZE
	.align		4
.L_3:
        /*0018*/ 	.byte	0x04, 0x12
        /*001a*/ 	.short	(.L_5 - .L_4)
	.align		4
.L_4:
        /*001c*/ 	.word	index@(_Z17vector_add_kernelPKfS0_Pfi)
        /*0020*/ 	.word	0x00000000
.L_5:


//--------------------- .nv.compat                --------------------------
	.section	.nv.compat,"",@"SHT_CUDA_COMPAT_INFO"
	.align	4
        /*0000*/ 	.byte	0x02, 0x09, 0x00, 0x00, 0x02, 0x02, 0x01, 0x00, 0x02, 0x05, 0x05, 0x00, 0x03, 0x07, 0x01, 0x01
        /*0010*/ 	.byte	0x02, 0x03, 0x00, 0x00, 0x02, 0x06, 0x01, 0x00, 0x04, 0x0b, 0x08, 0x00, 0x09, 0x00, 0x00, 0x00
        /*0020*/ 	.byte	0x00, 0x00, 0x00, 0x00


//--------------------- .nv.info._Z17vector_add_kernelPKfS0_Pfi --------------------------
	.section	.nv.info._Z17vector_add_kernelPKfS0_Pfi,"",@"SHT_CUDA_INFO"
	.sectionflags	@""
	.align	4


	//----- nvinfo : EIATTR_CUDA_API_VERSION
	.align		4
        /*0000*/ 	.byte	0x04, 0x37
        /*0002*/ 	.short	(.L_7 - .L_6)
.L_6:
        /*0004*/ 	.word	0x00000082


	//----- nvinfo : EIATTR_KPARAM_INFO
	.align		4
.L_7:
        /*0008*/ 	.byte	0x04, 0x17
        /*000a*/ 	.short	(.L_9 - .L_8)
.L_8:
        /*000c*/ 	.word	0x00000000
        /*0010*/ 	.short	0x0003
        /*0012*/ 	.short	0x0018
        /*0014*/ 	.byte	0x00, 0xf0, 0x11, 0x00


	//----- nvinfo : EIATTR_KPARAM_INFO
	.align		4
.L_9:
        /*0018*/ 	.byte	0x04, 0x17
        /*001a*/ 	.short	(.L_11 - .L_10)
.L_10:
        /*001c*/ 	.word	0x00000000
        /*0020*/ 	.short	0x0002
        /*0022*/ 	.short	0x0010
        /*0024*/ 	.byte	0x00, 0xf5, 0x21, 0x00


	//----- nvinfo : EIATTR_KPARAM_INFO
	.align		4
.L_11:
        /*0028*/ 	.byte	0x04, 0x17
        /*002a*/ 	.short	(.L_13 - .L_12)
.L_12:
        /*002c*/ 	.word	0x00000000
        /*0030*/ 	.short	0x0001
        /*0032*/ 	.short	0x0008
        /*0034*/ 	.byte	0x00, 0xf5, 0x21, 0x00


	//----- nvinfo : EIATTR_KPARAM_INFO
	.align		4
.L_13:
        /*0038*/ 	.byte	0x04, 0x17
        /*003a*/ 	.short	(.L_15 - .L_14)
.L_14:
        /*003c*/ 	.word	0x00000000
        /*0040*/ 	.short	0x0000
        /*0042*/ 	.short	0x0000
        /*0044*/ 	.byte	0x00, 0xf5, 0x21, 0x00


	//----- nvinfo : EIATTR_SPARSE_MMA_MASK
	.align		4
.L_15:
        /*0048*/ 	.byte	0x03, 0x50
        /*004a*/ 	.short	0x0000


	//----- nvinfo : EIATTR_MAXREG_COUNT
	.align		4
        /*004c*/ 	.byte	0x03, 0x1b
        /*004e*/ 	.short	0x00ff


	//----- nvinfo : EIATTR_MERCURY_ISA_VERSION
	.align		4
        /*0050*/ 	.byte	0x03, 0x5f
        /*0052*/ 	.short	0x0101


	//----- nvinfo : EIATTR_VRC_CTA_INIT_COUNT
	.align		4
        /*0054*/ 	.byte	0x02, 0x4a
	.zero		1
	.zero		1


	//----- nvinfo : EIATTR_EXIT_INSTR_OFFSETS
	.align		4
        /*0058*/ 	.byte	0x04, 0x1c
        /*005a*/ 	.short	(.L_17 - .L_16)


	//   ....[0]....
.L_16:
        /*005c*/ 	.word	0x00000070


	//   ....[1]....
        /*0060*/ 	.word	0x00000130


	//----- nvinfo : EIATTR_CBANK_PARAM_SIZE
	.align		4
.L_17:
        /*0064*/ 	.byte	0x03, 0x19
        /*0066*/ 	.short	0x001c


	//----- nvinfo : EIATTR_PARAM_CBANK
	.align		4
        /*0068*/ 	.byte	0x04, 0x0a
        /*006a*/ 	.short	(.L_19 - .L_18)
	.align		4
.L_18:
        /*006c*/ 	.word	index@(.nv.constant0._Z17vector_add_kernelPKfS0_Pfi)
        /*0070*/ 	.short	0x0380
        /*0072*/ 	.short	0x001c


	//----- nvinfo : EIATTR_SW_WAR
	.align		4
.L_19:
        /*0074*/ 	.byte	0x04, 0x36
        /*0076*/ 	.short	(.L_21 - .L_20)
.L_20:
        /*0078*/ 	.word	0x00000008
.L_21:


//--------------------- .nv.callgraph             --------------------------
	.section	.nv.callgraph,"",@"SHT_CUDA_CALLGRAPH"
	.align	4
	.sectionentsize	8
	.align		4
        /*0000*/ 	.word	0x00000000
	.align		4
        /*0004*/ 	.word	0xffffffff
	.align		4
        /*0008*/ 	.word	0x00000000
	.align		4
        /*000c*/ 	.word	0xfffffffe
	.align		4
        /*0010*/ 	.word	0x00000000
	.align		4
        /*0014*/ 	.word	0xfffffffd
	.align		4
        /*0018*/ 	.word	0x00000000
	.align		4
        /*001c*/ 	.word	0xfffffffc


//--------------------- .text._Z17vector_add_kernelPKfS0_Pfi --------------------------
	.section	.text._Z17vector_add_kernelPKfS0_Pfi,"ax",@progbits
	.align	128
        .global         _Z17vector_add_kernelPKfS0_Pfi
        .type           _Z17vector_add_kernelPKfS0_Pfi,@function
        .size           _Z17vector_add_kernelPKfS0_Pfi,(.L_x_1 - _Z17vector_add_kernelPKfS0_Pfi)
        .other          _Z17vector_add_kernelPKfS0_Pfi,@"STO_CUDA_ENTRY STV_DEFAULT"
_Z17vector_add_kernelPKfS0_Pfi:
.text._Z17vector_add_kernelPKfS0_Pfi:
[----:B------:R-:W-:Y:S01]  /*0000*/  LDC R1, c[0x0][0x37c] ;  /* 0x0000df00ff017b82 */ /* 0x000fe20000000800 */
[----:B------:R-:W0:Y:S01]  /*0010*/  S2R R9, SR_CTAID.X ;  /* 0x0000000000097919 */ /* 0x000e220000002500 */
[----:B------:R-:W0:Y:S01]  /*0020*/  LDCU UR4, c[0x0][0x360] ;  /* 0x00006c00ff0477ac */ /* 0x000e220008000800 */
[----:B------:R-:W0:Y:S01]  /*0030*/  S2R R0, SR_TID.X ;  /* 0x0000000000007919 */ /* 0x000e220000002100 */
[----:B------:R-:W1:Y:S01]  /*0040*/  LDCU UR5, c[0x0][0x398] ;  /* 0x00007300ff0577ac */ /* 0x000e620008000800 */
[----:B0-----:R-:W-:-:S05]  /*0050*/  IMAD R9, R9, UR4, R0 ;  /* 0x0000000409097c24 */ /* 0x001fca000f8e0200 */
[----:B-1----:R-:W-:-:S13]  /*0060*/  ISETP.GE.AND P0, PT, R9, UR5, PT ;  /* 0x0000000509007c0c */ /* 0x002fda000bf06270 */
[----:B------:R-:W-:Y:S05]  /*0070*/  @P0 EXIT ;  /* 0x000000000000094d */ /* 0x000fea0003800000 */
[----:B------:R-:W0:Y:S01]  /*0080*/  LDC.64 R2, c[0x0][0x380] ;  /* 0x0000e000ff027b82 */ /* 0x000e220000000a00 */
[----:B------:R-:W1:Y:S07]  /*0090*/  LDCU.64 UR4, c[0x0][0x358] ;  /* 0x00006b00ff0477ac */ /* 0x000e6e0008000a00 */
[----:B------:R-:W2:Y:S08]  /*00a0*/  LDC.64 R4, c[0x0][0x388] ;  /* 0x0000e200ff047b82 */ /* 0x000eb00000000a00 */
[----:B------:R-:W3:Y:S01]  /*00b0*/  LDC.64 R6, c[0x0][0x390] ;  /* 0x0000e400ff067b82 */ /* 0x000ee20000000a00 */
[----:B0-----:R-:W-:-:S06]  /*00c0*/  IMAD.WIDE R2, R9, 0x4, R2 ;  /* 0x0000000409027825 */ /* 0x001fcc00078e0202 */
[----:B-1----:R-:W4:Y:S01]  /*00d0*/  LDG.E R2, desc[UR4][R2.64] ;  /* 0x0000000402027981 */ /* 0x002f22000c1e1900 */
[----:B--2---:R-:W-:-:S06]  /*00e0*/  IMAD.WIDE R4, R9, 0x4, R4 ;  /* 0x0000000409047825 */ /* 0x004fcc00078e0204 */
[----:B------:R-:W4:Y:S01]  /*00f0*/  LDG.E R5, desc[UR4][R4.64] ;  /* 0x0000000404057981 */ /* 0x000f22000c1e1900 */
[----:B---3--:R-:W-:-:S04]  /*0100*/  IMAD.WIDE R6, R9, 0x4, R6 ;  /* 0x0000000409067825 */ /* 0x008fc800078e0206 */
[----:B----4-:R-:W-:-:S05]  /*0110*/  FADD R9, R2, R5 ;  /* 0x0000000502097221 */ /* 0x010fca0000000000 */
[----:B------:R-:W-:Y:S01]  /*0120*/  STG.E desc[UR4][R6.64], R9 ;  /* 0x0000000906007986 */ /* 0x000fe2000c101904 */
[----:B------:R-:W-:Y:S05]  /*0130*/  EXIT ;  /* 0x000000000000794d */ /* 0x000fea0003800000 */
.L_x_0:
[----:B------:R-:W-:-:S00]  /*0140*/  BRA `(.L_x_0) ;  /* 0xfffffffc00fc7947 */ /* 0x000fc0000383ffff */
[----:B------:R-:W-:-:S00]  /*0150*/  NOP ;  /* 0x0000000000007918 */ /* 0x000fc00000000000 */
        /* <DEDUP_REMOVED lines=10> */
.L_x_1:


//--------------------- .nv.shared.reserved.0     --------------------------
	.section	.nv.shared.reserved.0,"aw",@nobits
	.weak		__nv_reservedSMEM_offset_0_alias
	.size		__nv_reservedSMEM_offset_0_alias, 0, 64
	.other		__nv_reservedSMEM_offset_0_alias,@"STO_CUDA_RESERVED_SHARED STV_DEFAULT"
__nv_reservedSMEM_offset_0_alias:
	.zero		0
	.zero		64


//--------------------- .nv.constant0._Z17vector_add_kernelPKfS0_Pfi --------------------------
	.section	.nv.constant0._Z17vector_add_kernelPKfS0_Pfi,"a",@progbits
	.sectionflags	@""
	.align	4
.nv.constant0._Z17vector_add_kernelPKfS0_Pfi:
	.zero		924


//--------------------- SYMBOLS --------------------------

	.type		.nv.reservedSmem.offset0,@object
	.size		.nv.reservedSmem.offset0,0x4
